	.headerflags	@"EF_CUDA_TEXMODE_UNIFIED EF_CUDA_64BIT_ADDRESS EF_CUDA_ACCELERATORS EF_CUDA_SM90 EF_CUDA_VIRTUAL_SM(EF_CUDA_SM90)"
	.elftype	@"ET_EXEC"


//--------------------- .nv.info                  --------------------------
	.section	.nv.info,"",@"SHT_CUDA_INFO"
	.align	4


	//----- nvinfo : EIATTR_REGCOUNT
	.align		4
        /*0000*/ 	.byte	0x04, 0x2f
        /*0002*/ 	.short	(.L_3 - .L_2)
	.align		4
.L_2:
        /*0004*/ 	.word	index@(triton_poi_fused__native_batch_norm_legit_no_training_relu_22)
        /*0008*/ 	.word	0x00000014


	//----- nvinfo : EIATTR_MIN_STACK_SIZE
	.align		4
.L_3:
        /*000c*/ 	.byte	0x04, 0x12
        /*000e*/ 	.short	(.L_5 - .L_4)
	.align		4
.L_4:
        /*0010*/ 	.word	index@(triton_poi_fused__native_batch_norm_legit_no_training_relu_22)
        /*0014*/ 	.word	0x00000000


	//----- nvinfo : EIATTR_FRAME_SIZE
	.align		4
.L_5:
        /*0018*/ 	.byte	0x04, 0x11
        /*001a*/ 	.short	(.L_7 - .L_6)
	.align		4
.L_6:
        /*001c*/ 	.word	index@(triton_poi_fused__native_batch_norm_legit_no_training_relu_22)
        /*0020*/ 	.word	0x00000000


	//----- nvinfo : EIATTR_MIN_STACK_SIZE
	.align		4
.L_7:
        /*0024*/ 	.byte	0x04, 0x12
        /*0026*/ 	.short	(.L_9 - .L_8)
	.align		4
.L_8:
        /*0028*/ 	.word	index@(triton_poi_fused__native_batch_norm_legit_no_training_relu_22)
        /*002c*/ 	.word	0x00000000
.L_9:


//--------------------- .nv.info.triton_poi_fused__native_batch_norm_legit_no_training_relu_22 --------------------------
	.section	.nv.info.triton_poi_fused__native_batch_norm_legit_no_training_relu_22,"",@"SHT_CUDA_INFO"
	.sectionflags	@""
	.align	4


	//----- nvinfo : EIATTR_CUDA_API_VERSION
	.align		4
        /*0000*/ 	.byte	0x04, 0x37
        /*0002*/ 	.short	(.L_11 - .L_10)
.L_10:
        /*0004*/ 	.word	0x0000007c


	//----- nvinfo : EIATTR_KPARAM_INFO
	.align		4
.L_11:
        /*0008*/ 	.byte	0x04, 0x17
        /*000a*/ 	.short	(.L_13 - .L_12)
.L_12:
        /*000c*/ 	.word	0x00000000
        /*0010*/ 	.short	0x0006
        /*0012*/ 	.short	0x0030
        /*0014*/ 	.byte	0x00, 0xf0, 0x11, 0x00


	//----- nvinfo : EIATTR_KPARAM_INFO
	.align		4
.L_13:
        /*0018*/ 	.byte	0x04, 0x17
        /*001a*/ 	.short	(.L_15 - .L_14)
.L_14:
        /*001c*/ 	.word	0x00000000
        /*0020*/ 	.short	0x0005
        /*0022*/ 	.short	0x0028
        /*0024*/ 	.byte	0x00, 0xf4, 0x21, 0x00


	//----- nvinfo : EIATTR_KPARAM_INFO
	.align		4
.L_15:
        /*0028*/ 	.byte	0x04, 0x17
        /*002a*/ 	.short	(.L_17 - .L_16)
.L_16:
        /*002c*/ 	.word	0x00000000
        /*0030*/ 	.short	0x0004
        /*0032*/ 	.short	0x0020
        /*0034*/ 	.byte	0x00, 0xf4, 0x21, 0x00


	//----- nvinfo : EIATTR_KPARAM_INFO
	.align		4
.L_17:
        /*0038*/ 	.byte	0x04, 0x17
        /*003a*/ 	.short	(.L_19 - .L_18)
.L_18:
        /*003c*/ 	.word	0x00000000
        /*0040*/ 	.short	0x0003
        /*0042*/ 	.short	0x0018
        /*0044*/ 	.byte	0x00, 0xf4, 0x21, 0x00


	//----- nvinfo : EIATTR_KPARAM_INFO
	.align		4
.L_19:
        /*0048*/ 	.byte	0x04, 0x17
        /*004a*/ 	.short	(.L_21 - .L_20)
.L_20:
        /*004c*/ 	.word	0x00000000
        /*0050*/ 	.short	0x0002
        /*0052*/ 	.short	0x0010
        /*0054*/ 	.byte	0x00, 0xf4, 0x21, 0x00


	//----- nvinfo : EIATTR_KPARAM_INFO
	.align		4
.L_21:
        /*0058*/ 	.byte	0x04, 0x17
        /*005a*/ 	.short	(.L_23 - .L_22)
.L_22:
        /*005c*/ 	.word	0x00000000
        /*0060*/ 	.short	0x0001
        /*0062*/ 	.short	0x0008
        /*0064*/ 	.byte	0x00, 0xf4, 0x21, 0x00


	//----- nvinfo : EIATTR_KPARAM_INFO
	.align		4
.L_23:
        /*0068*/ 	.byte	0x04, 0x17
        /*006a*/ 	.short	(.L_25 - .L_24)
.L_24:
        /*006c*/ 	.word	0x00000000
        /*0070*/ 	.short	0x0000
        /*0072*/ 	.short	0x0000
        /*0074*/ 	.byte	0x00, 0xf4, 0x21, 0x00


	//----- nvinfo : EIATTR_SPARSE_MMA_MASK
	.align		4
.L_25:
        /*0078*/ 	.byte	0x03, 0x50
        /*007a*/ 	.short	0x0000


	//----- nvinfo : EIATTR_MAXREG_COUNT
	.align		4
        /*007c*/ 	.byte	0x03, 0x1b
        /*007e*/ 	.short	0x00ff


	//----- nvinfo : EIATTR_EXIT_INSTR_OFFSETS
	.align		4
        /*0080*/ 	.byte	0x04, 0x1c
        /*0082*/ 	.short	(.L_27 - .L_26)


	//   ....[0]....
.L_26:
        /*0084*/ 	.word	0x00000300


	//   ....[1]....
        /*0088*/ 	.word	0x00000320


	//----- nvinfo : EIATTR_REQNTID
	.align		4
.L_27:
        /*008c*/ 	.byte	0x04, 0x10
        /*008e*/ 	.short	(.L_29 - .L_28)
.L_28:
        /*0090*/ 	.word	0x00000080
        /*0094*/ 	.word	0x00000001
        /*0098*/ 	.word	0x00000001


	//----- nvinfo : EIATTR_CBANK_PARAM_SIZE
	.align		4
.L_29:
        /*009c*/ 	.byte	0x03, 0x19
        /*009e*/ 	.short	0x0034


	//----- nvinfo : EIATTR_PARAM_CBANK
	.align		4
        /*00a0*/ 	.byte	0x04, 0x0a
        /*00a2*/ 	.short	(.L_31 - .L_30)
	.align		4
.L_30:
        /*00a4*/ 	.word	index@(.nv.constant0.triton_poi_fused__native_batch_norm_legit_no_training_relu_22)
        /*00a8*/ 	.short	0x0210
        /*00aa*/ 	.short	0x0034


	//----- nvinfo : EIATTR_SW_WAR
	.align		4
.L_31:
        /*00ac*/ 	.byte	0x04, 0x36
        /*00ae*/ 	.short	(.L_33 - .L_32)
.L_32:
        /*00b0*/ 	.word	0x00000008
.L_33:


//--------------------- .nv.callgraph             --------------------------
	.section	.nv.callgraph,"",@"SHT_CUDA_CALLGRAPH"
	.align	4
	.sectionentsize	8
	.align		4
        /*0000*/ 	.word	0x00000000
	.align		4
        /*0004*/ 	.word	0xffffffff
	.align		4
        /*0008*/ 	.word	0x00000000
	.align		4
        /*000c*/ 	.word	0xfffffffe
	.align		4
        /*0010*/ 	.word	0x00000000
	.align		4
        /*0014*/ 	.word	0xfffffffd
	.align		4
        /*0018*/ 	.word	0x00000000
	.align		4
        /*001c*/ 	.word	0xfffffffc


//--------------------- .nv.constant4             --------------------------
	.section	.nv.constant4,"a",@progbits
	.align	8
	.align		8
.nv.constant4:
        /*0000*/ 	.dword	_$_str
	.align		8
        /*0008*/ 	.dword	_$_str_$_2


//--------------------- .text.triton_poi_fused__native_batch_norm_legit_no_training_relu_22 --------------------------
	.section	.text.triton_poi_fused__native_batch_norm_legit_no_training_relu_22,"ax",@progbits
	.align	128
        .global         triton_poi_fused__native_batch_norm_legit_no_training_relu_22
        .type           triton_poi_fused__native_batch_norm_legit_no_training_relu_22,@function
        .size           triton_poi_fused__native_batch_norm_legit_no_training_relu_22,(.L_x_1 - triton_poi_fused__native_batch_norm_legit_no_training_relu_22)
        .other          triton_poi_fused__native_batch_norm_legit_no_training_relu_22,@"STO_CUDA_ENTRY STV_DEFAULT"
triton_poi_fused__native_batch_norm_legit_no_training_relu_22:
.text.triton_poi_fused__native_batch_norm_legit_no_training_relu_22:
[----:B------:R-:W0:Y:S01]  /*0000*/  LDC R1, c[0x0][0x28] ;  /* 0x00000a00ff017b82 */ /* 0x000e220000000800 */
[----:B------:R-:W1:Y:S07]  /*0010*/  S2R R2, SR_TID.X ;  /* 0x0000000000027919 */ /* 0x000e6e0000002100 */
[----:B------:R-:W2:Y:S01]  /*0020*/  LDC.64 R10, c[0x0][0x220] ;  /* 0x00008800ff0a7b82 */ /* 0x000ea20000000a00 */
[----:B------:R-:W-:Y:S01]  /*0030*/  ULDC.64 UR4, c[0x0][0x208] ;  /* 0x0000820000047ab9 */ /* 0x000fe20000000a00 */
[----:B------:R-:W3:Y:S06]  /*0040*/  S2R R3, SR_CTAID.X ;  /* 0x0000000000037919 */ /* 0x000eec0000002500 */
[----:B------:R-:W4:Y:S08]  /*0050*/  LDC.64 R6, c[0x0][0x210] ;  /* 0x00008400ff067b82 */ /* 0x000f300000000a00 */
[----:B------:R-:W5:Y:S08]  /*0060*/  LDC.64 R8, c[0x0][0x218] ;  /* 0x00008600ff087b82 */ /* 0x000f700000000a00 */
[----:B------:R-:W4:Y:S01]  /*0070*/  LDC.64 R12, c[0x0][0x228] ;  /* 0x00008a00ff0c7b82 */ /* 0x000f220000000a00 */
[----:B-1----:R-:W-:-:S07]  /*0080*/  LOP3.LUT R2, R2, 0x7f, RZ, 0xc0, !PT ;  /* 0x0000007f02027812 */ /* 0x002fce00078ec0ff */
[----:B------:R-:W1:Y:S01]  /*0090*/  LDC.64 R14, c[0x0][0x230] ;  /* 0x00008c00ff0e7b82 */ /* 0x000e620000000a00 */
[----:B---3--:R-:W-:Y:S01]  /*00a0*/  LEA R3, R3, R2, 0x7 ;  /* 0x0000000203037211 */ /* 0x008fe200078e38ff */
[----:B------:R-:W-:-:S03]  /*00b0*/  HFMA2.MMA R2, -RZ, RZ, 0, 0 ;  /* 0x00000000ff027435 */ /* 0x000fc600000001ff */
[----:B------:R-:W-:-:S07]  /*00c0*/  ISETP.GE.AND P0, PT, R3, 0x4e00, PT ;  /* 0x00004e000300780c */ /* 0x000fce0003f06270 */
[----:B------:R-:W-:-:S05]  /*00d0*/  IMAD.HI R0, R3, -0x2df2df2d, R2 ;  /* 0xd20d20d303007827 */ /* 0x000fca00078e0202 */
[----:B------:R-:W-:-:S04]  /*00e0*/  SHF.R.U32.HI R5, RZ, 0x1f, R0 ;  /* 0x0000001fff057819 */ /* 0x000fc80000011600 */
[----:B------:R-:W-:-:S05]  /*00f0*/  LEA.HI.SX32 R5, R0, R5, 0x18 ;  /* 0x0000000500057211 */ /* 0x000fca00078fc2ff */
[----:B------:R-:W-:-:S04]  /*0100*/  IMAD R17, R5, -0x138, R3 ;  /* 0xfffffec805117824 */ /* 0x000fc800078e0203 */
[----:B--2---:R-:W-:-:S05]  /*0110*/  IMAD.WIDE R10, R17, 0x4, R10 ;  /* 0x00000004110a7825 */ /* 0x004fca00078e020a */
[----:B------:R2:W3:Y:S01]  /*0120*/  @!P0 LDG.E.EL R2, desc[UR4][R10.64] ;  /* 0x000000040a028981 */ /* 0x0004e2000c2e1900 */
[----:B------:R-:W-:Y:S02]  /*0130*/  CS2R R4, SRZ ;  /* 0x0000000000047805 */ /* 0x000fe4000001ff00 */
[----:B------:R-:W-:Y:S01]  /*0140*/  MOV R0, RZ ;  /* 0x000000ff00007202 */ /* 0x000fe20000000f00 */
[----:B----4-:R-:W-:-:S04]  /*0150*/  IMAD.WIDE R6, R3, 0x4, R6 ;  /* 0x0000000403067825 */ /* 0x010fc800078e0206 */
[C---:B-----5:R-:W-:Y:S01]  /*0160*/  IMAD.WIDE R8, R17.reuse, 0x4, R8 ;  /* 0x0000000411087825 */ /* 0x060fe200078e0208 */
[----:B------:R4:W5:Y:S03]  /*0170*/  @!P0 LDG.E R5, desc[UR4][R6.64] ;  /* 0x0000000406058981 */ /* 0x000966000c1e1900 */
[C---:B0-2---:R-:W-:Y:S01]  /*0180*/  IMAD.WIDE R10, R17.reuse, 0x4, R12 ;  /* 0x00000004110a7825 */ /* 0x045fe200078e020c */
[----:B------:R0:W5:Y:S03]  /*0190*/  @!P0 LDG.E.EL R0, desc[UR4][R8.64] ;  /* 0x0000000408008981 */ /* 0x000166000c2e1900 */
[----:B-1----:R-:W-:Y:S01]  /*01a0*/  IMAD.WIDE R12, R17, 0x4, R14 ;  /* 0x00000004110c7825 */ /* 0x002fe200078e020e */
[----:B------:R-:W-:Y:S01]  /*01b0*/  HFMA2.MMA R15, -RZ, RZ, 0, 0 ;  /* 0x00000000ff0f7435 */ /* 0x000fe200000001ff */
[----:B------:R-:W2:Y:S01]  /*01c0*/  @!P0 LDG.E.EL R4, desc[UR4][R10.64] ;  /* 0x000000040a048981 */ /* 0x000ea2000c2e1900 */
[----:B----4-:R-:W1:Y:S08]  /*01d0*/  LDC.64 R6, c[0x0][0x238] ;  /* 0x00008e00ff067b82 */ /* 0x010e700000000a00 */
[----:B------:R-:W2:Y:S01]  /*01e0*/  @!P0 LDG.E.EL R15, desc[UR4][R12.64] ;  /* 0x000000040c0f8981 */ /* 0x000ea2000c2e1900 */
[----:B0-----:R-:W-:Y:S01]  /*01f0*/  MOV R9, 0x3e800000 ;  /* 0x3e80000000097802 */ /* 0x001fe20000000f00 */
[----:B---3--:R-:W-:-:S04]  /*0200*/  FADD R2, R2, 9.9999997473787516356e-06 ;  /* 0x3727c5ac02027421 */ /* 0x008fc80000000000 */
[----:B------:R1:W0:Y:S01]  /*0210*/  MUFU.SQRT R14, R2 ;  /* 0x00000002000e7308 */ /* 0x0002220000002000 */
[----:B-----5:R-:W-:Y:S01]  /*0220*/  FADD R0, -R0, R5 ;  /* 0x0000000500007221 */ /* 0x020fe20000000100 */
[----:B-1----:R-:W-:Y:S01]  /*0230*/  IMAD.WIDE R2, R3, 0x4, R6 ;  /* 0x0000000403027825 */ /* 0x002fe200078e0206 */
[C---:B0-----:R-:W-:Y:S02]  /*0240*/  FSETP.GT.AND P1, PT, R14.reuse, 8.50705917302346158658e+37, PT ;  /* 0x7e8000000e00780b */ /* 0x041fe40003f24000 */
[----:B------:R-:W-:Y:S02]  /*0250*/  FSETP.GEU.AND P2, PT, R14, 1.175494350822287508e-38, PT ;  /* 0x008000000e00780b */ /* 0x000fe40003f4e000 */
[----:B------:R-:W-:-:S09]  /*0260*/  FSEL R9, R9, 1, P1 ;  /* 0x3f80000009097808 */ /* 0x000fd20000800000 */
[----:B------:R-:W-:Y:S02]  /*0270*/  @P1 FMUL R14, R14, 0.25 ;  /* 0x3e8000000e0e1820 */ /* 0x000fe40000400000 */
[----:B------:R-:W-:Y:S02]  /*0280*/  @!P2 FMUL R9, R9, 16777216 ;  /* 0x4b8000000909a820 */ /* 0x000fe40000400000 */
[----:B------:R-:W-:-:S06]  /*0290*/  @!P2 FMUL R14, R14, 16777216 ;  /* 0x4b8000000e0ea820 */ /* 0x000fcc0000400000 */
[----:B------:R-:W0:Y:S02]  /*02a0*/  MUFU.RCP R14, R14 ;  /* 0x0000000e000e7308 */ /* 0x000e240000001000 */
[----:B0-----:R-:W-:-:S04]  /*02b0*/  FMUL R9, R14, R9 ;  /* 0x000000090e097220 */ /* 0x001fc80000400000 */
[----:B------:R-:W-:-:S04]  /*02c0*/  FMUL R0, R0, R9 ;  /* 0x0000000900007220 */ /* 0x000fc80000400000 */
[----:B--2---:R-:W-:-:S05]  /*02d0*/  FFMA R0, R0, R4, R15 ;  /* 0x0000000400007223 */ /* 0x004fca000000000f */
[----:B------:R-:W-:-:S04]  /*02e0*/  FSETP.GEU.AND P1, PT, R0, RZ, PT ;  /* 0x000000ff0000720b */ /* 0x000fc80003f2e000 */
[----:B------:R-:W-:Y:S01]  /*02f0*/  FSEL R5, R0, RZ, P1 ;  /* 0x000000ff00057208 */ /* 0x000fe20000800000 */
[----:B------:R-:W-:Y:S08]  /*0300*/  @P0 EXIT ;  /* 0x000000000000094d */ /* 0x000ff00003800000 */
[----:B------:R-:W-:Y:S01]  /*0310*/  STG.E desc[UR4][R2.64], R5 ;  /* 0x0000000502007986 */ /* 0x000fe2000c101904 */
[----:B------:R-:W-:Y:S05]  /*0320*/  EXIT ;  /* 0x000000000000794d */ /* 0x000fea0003800000 */
.L_x_0:
[----:B------:R-:W-:-:S00]  /*0330*/  BRA `(.L_x_0) ;  /* 0xfffffffc00fc7947 */ /* 0x000fc0000383ffff */
[----:B------:R-:W-:-:S00]  /*0340*/  NOP ;  /* 0x0000000000007918 */ /* 0x000fc00000000000 */
        /* <DEDUP_REMOVED lines=11> */
.L_x_1:


//--------------------- .nv.global.init           --------------------------
	.section	.nv.global.init,"aw",@progbits
.nv.global.init:
	.type		_$_str,@object
	.size		_$_str,(_$_str_$_2 - _$_str)
_$_str:
        /*0000*/ 	.byte	0x5f, 0x5f, 0x43, 0x55, 0x44, 0x41, 0x5f, 0x46, 0x54, 0x5a, 0x00
	.type		_$_str_$_2,@object
	.size		_$_str_$_2,(.L_1 - _$_str_$_2)
_$_str_$_2:
        /*000b*/ 	.byte	0x5f, 0x5f, 0x43, 0x55, 0x44, 0x41, 0x5f, 0x50, 0x52, 0x45, 0x43, 0x5f, 0x53, 0x51, 0x52, 0x54
        /*001b*/ 	.byte	0x00
.L_1:


//--------------------- .nv.constant0.triton_poi_fused__native_batch_norm_legit_no_training_relu_22 --------------------------
	.section	.nv.constant0.triton_poi_fused__native_batch_norm_legit_no_training_relu_22,"a",@progbits
	.sectionflags	@""
	.align	4
.nv.constant0.triton_poi_fused__native_batch_norm_legit_no_training_relu_22:
	.zero		580
